//
// Generated by NVIDIA NVVM Compiler
//
// Compiler Build ID: CL-36424714
// Cuda compilation tools, release 13.0, V13.0.88
// Based on NVVM 20.0.0
//

.version 9.0
.target sm_100
.address_size 64

	// .globl	_Z20matrixMultiplyKernelPdS_S_iii

.visible .entry _Z20matrixMultiplyKernelPdS_S_iii(
	.param .u64 .ptr .align 1 _Z20matrixMultiplyKernelPdS_S_iii_param_0,
	.param .u64 .ptr .align 1 _Z20matrixMultiplyKernelPdS_S_iii_param_1,
	.param .u64 .ptr .align 1 _Z20matrixMultiplyKernelPdS_S_iii_param_2,
	.param .u32 _Z20matrixMultiplyKernelPdS_S_iii_param_3,
	.param .u32 _Z20matrixMultiplyKernelPdS_S_iii_param_4,
	.param .u32 _Z20matrixMultiplyKernelPdS_S_iii_param_5
)
{
	.reg .pred 	%p<14>;
	.reg .b32 	%r<41>;
	.reg .b64 	%rd<53>;
	.reg .b64 	%fd<55>;

	ld.param.u64 	%rd8, [_Z20matrixMultiplyKernelPdS_S_iii_param_0];
	ld.param.u64 	%rd9, [_Z20matrixMultiplyKernelPdS_S_iii_param_1];
	ld.param.u64 	%rd7, [_Z20matrixMultiplyKernelPdS_S_iii_param_2];
	ld.param.u32 	%r20, [_Z20matrixMultiplyKernelPdS_S_iii_param_3];
	ld.param.u32 	%r18, [_Z20matrixMultiplyKernelPdS_S_iii_param_4];
	ld.param.u32 	%r19, [_Z20matrixMultiplyKernelPdS_S_iii_param_5];
	cvta.to.global.u64 	%rd1, %rd9;
	cvta.to.global.u64 	%rd2, %rd8;
	mov.u32 	%r21, %ctaid.y;
	mov.u32 	%r22, %ntid.y;
	mov.u32 	%r23, %tid.y;
	mad.lo.s32 	%r1, %r21, %r22, %r23;
	mov.u32 	%r24, %ctaid.x;
	mov.u32 	%r25, %ntid.x;
	mov.u32 	%r26, %tid.x;
	mad.lo.s32 	%r2, %r24, %r25, %r26;
	setp.ge.s32 	%p1, %r1, %r20;
	setp.ge.s32 	%p2, %r2, %r19;
	or.pred  	%p3, %p1, %p2;
	setp.lt.s32 	%p4, %r18, 1;
	or.pred  	%p5, %p3, %p4;
	@%p5 bra 	$L__BB0_12;
	cvta.to.global.u64 	%rd10, %rd7;
	mul.lo.s32 	%r3, %r18, %r1;
	mad.lo.s32 	%r28, %r19, %r1, %r2;
	mul.wide.s32 	%rd11, %r28, 8;
	add.s64 	%rd3, %rd10, %rd11;
	ld.global.f64 	%fd52, [%rd3];
	and.b32  	%r4, %r18, 7;
	setp.lt.u32 	%p6, %r18, 8;
	mov.b32 	%r39, 0;
	@%p6 bra 	$L__BB0_4;
	and.b32  	%r39, %r18, 2147483640;
	neg.s32 	%r37, %r39;
	shl.b32 	%r7, %r19, 3;
	mul.wide.u32 	%rd12, %r3, 8;
	add.s64 	%rd13, %rd12, %rd2;
	add.s64 	%rd52, %rd13, 32;
	mul.wide.s32 	%rd16, %r19, 8;
	mov.u32 	%r36, %r2;
$L__BB0_3:
	.pragma "nounroll";
	ld.global.f64 	%fd9, [%rd52+-32];
	mul.wide.s32 	%rd14, %r36, 8;
	add.s64 	%rd15, %rd1, %rd14;
	ld.global.f64 	%fd10, [%rd15];
	fma.rn.f64 	%fd11, %fd9, %fd10, %fd52;
	st.global.f64 	[%rd3], %fd11;
	ld.global.f64 	%fd12, [%rd52+-24];
	add.s64 	%rd17, %rd15, %rd16;
	ld.global.f64 	%fd13, [%rd17];
	fma.rn.f64 	%fd14, %fd12, %fd13, %fd11;
	st.global.f64 	[%rd3], %fd14;
	ld.global.f64 	%fd15, [%rd52+-16];
	add.s64 	%rd18, %rd17, %rd16;
	ld.global.f64 	%fd16, [%rd18];
	fma.rn.f64 	%fd17, %fd15, %fd16, %fd14;
	st.global.f64 	[%rd3], %fd17;
	ld.global.f64 	%fd18, [%rd52+-8];
	add.s64 	%rd19, %rd18, %rd16;
	ld.global.f64 	%fd19, [%rd19];
	fma.rn.f64 	%fd20, %fd18, %fd19, %fd17;
	st.global.f64 	[%rd3], %fd20;
	ld.global.f64 	%fd21, [%rd52];
	add.s64 	%rd20, %rd19, %rd16;
	ld.global.f64 	%fd22, [%rd20];
	fma.rn.f64 	%fd23, %fd21, %fd22, %fd20;
	st.global.f64 	[%rd3], %fd23;
	ld.global.f64 	%fd24, [%rd52+8];
	add.s64 	%rd21, %rd20, %rd16;
	ld.global.f64 	%fd25, [%rd21];
	fma.rn.f64 	%fd26, %fd24, %fd25, %fd23;
	st.global.f64 	[%rd3], %fd26;
	ld.global.f64 	%fd27, [%rd52+16];
	add.s64 	%rd22, %rd21, %rd16;
	ld.global.f64 	%fd28, [%rd22];
	fma.rn.f64 	%fd29, %fd27, %fd28, %fd26;
	st.global.f64 	[%rd3], %fd29;
	ld.global.f64 	%fd30, [%rd52+24];
	add.s64 	%rd23, %rd22, %rd16;
	ld.global.f64 	%fd31, [%rd23];
	fma.rn.f64 	%fd52, %fd30, %fd31, %fd29;
	st.global.f64 	[%rd3], %fd52;
	add.s32 	%r37, %r37, 8;
	add.s32 	%r36, %r36, %r7;
	add.s64 	%rd52, %rd52, 64;
	setp.ne.s32 	%p7, %r37, 0;
	@%p7 bra 	$L__BB0_3;
$L__BB0_4:
	setp.eq.s32 	%p8, %r4, 0;
	@%p8 bra 	$L__BB0_12;
	and.b32  	%r13, %r18, 3;
	setp.lt.u32 	%p9, %r4, 4;
	@%p9 bra 	$L__BB0_7;
	add.s32 	%r29, %r39, %r3;
	mul.wide.u32 	%rd24, %r29, 8;
	add.s64 	%rd25, %rd2, %rd24;
	ld.global.f64 	%fd32, [%rd25];
	mad.lo.s32 	%r30, %r39, %r19, %r2;
	mul.wide.s32 	%rd26, %r30, 8;
	add.s64 	%rd27, %rd1, %rd26;
	ld.global.f64 	%fd33, [%rd27];
	fma.rn.f64 	%fd34, %fd32, %fd33, %fd52;
	st.global.f64 	[%rd3], %fd34;
	cvt.u64.u32 	%rd28, %r3;
	cvt.u64.u32 	%rd29, %r39;
	add.s64 	%rd30, %rd29, %rd28;
	shl.b64 	%rd31, %rd30, 3;
	add.s64 	%rd32, %rd2, %rd31;
	ld.global.f64 	%fd35, [%rd32+8];
	mul.wide.s32 	%rd33, %r19, 8;
	add.s64 	%rd34, %rd27, %rd33;
	ld.global.f64 	%fd36, [%rd34];
	fma.rn.f64 	%fd37, %fd35, %fd36, %fd34;
	st.global.f64 	[%rd3], %fd37;
	ld.global.f64 	%fd38, [%rd32+16];
	add.s64 	%rd35, %rd34, %rd33;
	ld.global.f64 	%fd39, [%rd35];
	fma.rn.f64 	%fd40, %fd38, %fd39, %fd37;
	st.global.f64 	[%rd3], %fd40;
	ld.global.f64 	%fd41, [%rd32+24];
	add.s64 	%rd36, %rd35, %rd33;
	ld.global.f64 	%fd42, [%rd36];
	fma.rn.f64 	%fd52, %fd41, %fd42, %fd40;
	st.global.f64 	[%rd3], %fd52;
	add.s32 	%r39, %r39, 4;
$L__BB0_7:
	setp.eq.s32 	%p10, %r13, 0;
	@%p10 bra 	$L__BB0_12;
	setp.eq.s32 	%p11, %r13, 1;
	@%p11 bra 	$L__BB0_10;
	add.s32 	%r31, %r39, %r3;
	mul.wide.u32 	%rd37, %r31, 8;
	add.s64 	%rd38, %rd2, %rd37;
	ld.global.f64 	%fd43, [%rd38];
	mad.lo.s32 	%r32, %r39, %r19, %r2;
	mul.wide.s32 	%rd39, %r32, 8;
	add.s64 	%rd40, %rd1, %rd39;
	ld.global.f64 	%fd44, [%rd40];
	fma.rn.f64 	%fd45, %fd43, %fd44, %fd52;
	st.global.f64 	[%rd3], %fd45;
	cvt.u64.u32 	%rd41, %r3;
	cvt.u64.u32 	%rd42, %r39;
	add.s64 	%rd43, %rd42, %rd41;
	shl.b64 	%rd44, %rd43, 3;
	add.s64 	%rd45, %rd2, %rd44;
	ld.global.f64 	%fd46, [%rd45+8];
	mul.wide.s32 	%rd46, %r19, 8;
	add.s64 	%rd47, %rd40, %rd46;
	ld.global.f64 	%fd47, [%rd47];
	fma.rn.f64 	%fd52, %fd46, %fd47, %fd45;
	st.global.f64 	[%rd3], %fd52;
	add.s32 	%r39, %r39, 2;
$L__BB0_10:
	and.b32  	%r33, %r18, 1;
	setp.eq.b32 	%p12, %r33, 1;
	not.pred 	%p13, %p12;
	@%p13 bra 	$L__BB0_12;
	add.s32 	%r34, %r39, %r3;
	mul.wide.u32 	%rd48, %r34, 8;
	add.s64 	%rd49, %rd2, %rd48;
	ld.global.f64 	%fd48, [%rd49];
	mad.lo.s32 	%r35, %r39, %r19, %r2;
	mul.wide.s32 	%rd50, %r35, 8;
	add.s64 	%rd51, %rd1, %rd50;
	ld.global.f64 	%fd49, [%rd51];
	fma.rn.f64 	%fd50, %fd48, %fd49, %fd52;
	st.global.f64 	[%rd3], %fd50;
$L__BB0_12:
	ret;

}


// ===== COMPILED SASS (sm_100) =====

	.target	sm_100

	.elftype	@"ET_EXEC"


//--------------------- .note.nv.tkinfo           --------------------------
	.section	.note.nv.tkinfo,"",@"SHT_NOTE"
	.sectionflags	@"SHF_NOTE_NV_TKINFO"
	.tkinfo
        /*0018*/ 	.word	0x00000002
        /*0030*/ 	.string	""
        /*0030*/ 	.string	"ptxas"
        /*0030*/ 	.string	"Cuda compilation tools, release 13.0, V13.0.88"
        /*0030*/ 	.string	"Build cuda_13.0.r13.0/compiler.36424714_0"
        /*0030*/ 	.string	"-arch sm_100 -m 64 "



//--------------------- .note.nv.cuinfo           --------------------------
	.section	.note.nv.cuinfo,"",@"SHT_NOTE"
	.sectionflags	@"SHF_NOTE_NV_CUINFO"
        /*0018*/ 	.short	0x0002
        /*001a*/ 	.short	0x0064
        /*001c*/ 	.short	0x0082
	.zero		2


//--------------------- .nv.info                  --------------------------
	.section	.nv.info,"",@"SHT_CUDA_INFO"
	.align	4


	//----- nvinfo : EIATTR_REGCOUNT
	.align		4
        /*0000*/ 	.byte	0x04, 0x2f
        /*0002*/ 	.short	(.L_1 - .L_0)
	.align		4
.L_0:
        /*0004*/ 	.word	index@(_Z20matrixMultiplyKernelPdS_S_iii)
        /*0008*/ 	.word	0x0000001e


	//----- nvinfo : EIATTR_FRAME_SIZE
	.align		4
.L_1:
        /*000c*/ 	.byte	0x04, 0x11
        /*000e*/ 	.short	(.L_3 - .L_2)
	.align		4
.L_2:
        /*0010*/ 	.word	index@(_Z20matrixMultiplyKernelPdS_S_iii)
        /*0014*/ 	.word	0x00000000


	//----- nvinfo : EIATTR_MIN_STACK_SIZE
	.align		4
.L_3:
        /*0018*/ 	.byte	0x04, 0x12
        /*001a*/ 	.short	(.L_5 - .L_4)
	.align		4
.L_4:
        /*001c*/ 	.word	index@(_Z20matrixMultiplyKernelPdS_S_iii)
        /*0020*/ 	.word	0x00000000
.L_5:


//--------------------- .nv.compat                --------------------------
	.section	.nv.compat,"",@"SHT_CUDA_COMPAT_INFO"
	.align	4
        /*0000*/ 	.byte	0x02, 0x09, 0x00, 0x00, 0x02, 0x02, 0x01, 0x00, 0x02, 0x05, 0x05, 0x00, 0x03, 0x07, 0x01, 0x01
        /*0010*/ 	.byte	0x02, 0x03, 0x00, 0x00, 0x02, 0x06, 0x01, 0x00, 0x04, 0x0b, 0x08, 0x00, 0x01, 0x00, 0x00, 0x00
        /*0020*/ 	.byte	0x00, 0x00, 0x00, 0x00


//--------------------- .nv.info._Z20matrixMultiplyKernelPdS_S_iii --------------------------
	.section	.nv.info._Z20matrixMultiplyKernelPdS_S_iii,"",@"SHT_CUDA_INFO"
	.sectionflags	@""
	.align	4


	//----- nvinfo : EIATTR_CUDA_API_VERSION
	.align		4
        /*0000*/ 	.byte	0x04, 0x37
        /*0002*/ 	.short	(.L_7 - .L_6)
.L_6:
        /*0004*/ 	.word	0x00000082


	//----- nvinfo : EIATTR_KPARAM_INFO
	.align		4
.L_7:
        /*0008*/ 	.byte	0x04, 0x17
        /*000a*/ 	.short	(.L_9 - .L_8)
.L_8:
        /*000c*/ 	.word	0x00000000
        /*0010*/ 	.short	0x0005
        /*0012*/ 	.short	0x0020
        /*0014*/ 	.byte	0x00, 0xf0, 0x11, 0x00


	//----- nvinfo : EIATTR_KPARAM_INFO
	.align		4
.L_9:
        /*0018*/ 	.byte	0x04, 0x17
        /*001a*/ 	.short	(.L_11 - .L_10)
.L_10:
        /*001c*/ 	.word	0x00000000
        /*0020*/ 	.short	0x0004
        /*0022*/ 	.short	0x001c
        /*0024*/ 	.byte	0x00, 0xf0, 0x11, 0x00


	//----- nvinfo : EIATTR_KPARAM_INFO
	.align		4
.L_11:
        /*0028*/ 	.byte	0x04, 0x17
        /*002a*/ 	.short	(.L_13 - .L_12)
.L_12:
        /*002c*/ 	.word	0x00000000
        /*0030*/ 	.short	0x0003
        /*0032*/ 	.short	0x0018
        /*0034*/ 	.byte	0x00, 0xf0, 0x11, 0x00


	//----- nvinfo : EIATTR_KPARAM_INFO
	.align		4
.L_13:
        /*0038*/ 	.byte	0x04, 0x17
        /*003a*/ 	.short	(.L_15 - .L_14)
.L_14:
        /*003c*/ 	.word	0x00000000
        /*0040*/ 	.short	0x0002
        /*0042*/ 	.short	0x0010
        /*0044*/ 	.byte	0x00, 0xf5, 0x21, 0x00


	//----- nvinfo : EIATTR_KPARAM_INFO
	.align		4
.L_15:
        /*0048*/ 	.byte	0x04, 0x17
        /*004a*/ 	.short	(.L_17 - .L_16)
.L_16:
        /*004c*/ 	.word	0x00000000
        /*0050*/ 	.short	0x0001
        /*0052*/ 	.short	0x0008
        /*0054*/ 	.byte	0x00, 0xf5, 0x21, 0x00


	//----- nvinfo : EIATTR_KPARAM_INFO
	.align		4
.L_17:
        /*0058*/ 	.byte	0x04, 0x17
        /*005a*/ 	.short	(.L_19 - .L_18)
.L_18:
        /*005c*/ 	.word	0x00000000
        /*0060*/ 	.short	0x0000
        /*0062*/ 	.short	0x0000
        /*0064*/ 	.byte	0x00, 0xf5, 0x21, 0x00


	//----- nvinfo : EIATTR_SPARSE_MMA_MASK
	.align		4
.L_19:
        /*0068*/ 	.byte	0x03, 0x50
        /*006a*/ 	.short	0x0000


	//----- nvinfo : EIATTR_MAXREG_COUNT
	.align		4
        /*006c*/ 	.byte	0x03, 0x1b
        /*006e*/ 	.short	0x00ff


	//----- nvinfo : EIATTR_MERCURY_ISA_VERSION
	.align		4
        /*0070*/ 	.byte	0x03, 0x5f
        /*0072*/ 	.short	0x0101


	//----- nvinfo : EIATTR_VRC_CTA_INIT_COUNT
	.align		4
        /*0074*/ 	.byte	0x02, 0x4a
	.zero		1
	.zero		1


	//----- nvinfo : EIATTR_EXIT_INSTR_OFFSETS
	.align		4
        /*0078*/ 	.byte	0x04, 0x1c
        /*007a*/ 	.short	(.L_21 - .L_20)


	//   ....[0]....
.L_20:
        /*007c*/ 	.word	0x000000e0


	//   ....[1]....
        /*0080*/ 	.word	0x00000500


	//   ....[2]....
        /*0084*/ 	.word	0x00000740


	//   ....[3]....
        /*0088*/ 	.word	0x000008e0


	//   ....[4]....
        /*008c*/ 	.word	0x00000990


	//----- nvinfo : EIATTR_CBANK_PARAM_SIZE
	.align		4
.L_21:
        /*0090*/ 	.byte	0x03, 0x19
        /*0092*/ 	.short	0x0024


	//----- nvinfo : EIATTR_PARAM_CBANK
	.align		4
        /*0094*/ 	.byte	0x04, 0x0a
        /*0096*/ 	.short	(.L_23 - .L_22)
	.align		4
.L_22:
        /*0098*/ 	.word	index@(.nv.constant0._Z20matrixMultiplyKernelPdS_S_iii)
        /*009c*/ 	.short	0x0380
        /*009e*/ 	.short	0x0024


	//----- nvinfo : EIATTR_SW_WAR
	.align		4
.L_23:
        /*00a0*/ 	.byte	0x04, 0x36
        /*00a2*/ 	.short	(.L_25 - .L_24)
.L_24:
        /*00a4*/ 	.word	0x00000008
.L_25:


//--------------------- .nv.callgraph             --------------------------
	.section	.nv.callgraph,"",@"SHT_CUDA_CALLGRAPH"
	.align	4
	.sectionentsize	8
	.align		4
        /*0000*/ 	.word	0x00000000
	.align		4
        /*0004*/ 	.word	0xffffffff
	.align		4
        /*0008*/ 	.word	0x00000000
	.align		4
        /*000c*/ 	.word	0xfffffffe
	.align		4
        /*0010*/ 	.word	0x00000000
	.align		4
        /*0014*/ 	.word	0xfffffffd
	.align		4
        /*0018*/ 	.word	0x00000000
	.align		4
        /*001c*/ 	.word	0xfffffffc


//--------------------- .text._Z20matrixMultiplyKernelPdS_S_iii --------------------------
	.section	.text._Z20matrixMultiplyKernelPdS_S_iii,"ax",@progbits
	.align	128
        .global         _Z20matrixMultiplyKernelPdS_S_iii
        .type           _Z20matrixMultiplyKernelPdS_S_iii,@function
        .size           _Z20matrixMultiplyKernelPdS_S_iii,(.L_x_5 - _Z20matrixMultiplyKernelPdS_S_iii)
        .other          _Z20matrixMultiplyKernelPdS_S_iii,@"STO_CUDA_ENTRY STV_DEFAULT"
_Z20matrixMultiplyKernelPdS_S_iii:
.text._Z20matrixMultiplyKernelPdS_S_iii:
[----:B------:R-:W-:Y:S01]  /*0000*/  LDC R1, c[0x0][0x37c] ;  /* 0x0000df00ff017b82 */ /* 0x000fe20000000800 */
[----:B------:R-:W0:Y:S07]  /*0010*/  S2R R4, SR_TID.X ;  /* 0x0000000000047919 */ /* 0x000e2e0000002100 */
[----:B------:R-:W1:Y:S01]  /*0020*/  LDC R6, c[0x0][0x364] ;  /* 0x0000d900ff067b82 */ /* 0x000e620000000800 */
[----:B------:R-:W1:Y:S07]  /*0030*/  S2R R5, SR_TID.Y ;  /* 0x0000000000057919 */ /* 0x000e6e0000002200 */
[----:B------:R-:W0:Y:S08]  /*0040*/  S2UR UR5, SR_CTAID.X ;  /* 0x00000000000579c3 */ /* 0x000e300000002500 */
[----:B------:R-:W0:Y:S08]  /*0050*/  LDC R9, c[0x0][0x360] ;  /* 0x0000d800ff097b82 */ /* 0x000e300000000800 */
[----:B------:R-:W1:Y:S08]  /*0060*/  S2UR UR4, SR_CTAID.Y ;  /* 0x00000000000479c3 */ /* 0x000e700000002600 */
[----:B------:R-:W2:Y:S08]  /*0070*/  LDC R0, c[0x0][0x3a0] ;  /* 0x0000e800ff007b82 */ /* 0x000eb00000000800 */
[----:B------:R-:W3:Y:S01]  /*0080*/  LDC.64 R2, c[0x0][0x398] ;  /* 0x0000e600ff027b82 */ /* 0x000ee20000000a00 */
[----:B0-----:R-:W-:-:S02]  /*0090*/  IMAD R9, R9, UR5, R4 ;  /* 0x0000000509097c24 */ /* 0x001fc4000f8e0204 */
[----:B-1----:R-:W-:-:S03]  /*00a0*/  IMAD R6, R6, UR4, R5 ;  /* 0x0000000406067c24 */ /* 0x002fc6000f8e0205 */
[----:B--2---:R-:W-:-:S04]  /*00b0*/  ISETP.GE.AND P0, PT, R9, R0, PT ;  /* 0x000000000900720c */ /* 0x004fc80003f06270 */
[----:B---3--:R-:W-:-:S04]  /*00c0*/  ISETP.GE.OR P0, PT, R6, R2, P0 ;  /* 0x000000020600720c */ /* 0x008fc80000706670 */
[----:B------:R-:W-:-:S13]  /*00d0*/  ISETP.LT.OR P0, PT, R3, 0x1, P0 ;  /* 0x000000010300780c */ /* 0x000fda0000701670 */
[----:B------:R-:W-:Y:S05]  /*00e0*/  @P0 EXIT ;  /* 0x000000000000094d */ /* 0x000fea0003800000 */
[----:B------:R-:W0:Y:S01]  /*00f0*/  LDC.64 R4, c[0x0][0x390] ;  /* 0x0000e400ff047b82 */ /* 0x000e220000000a00 */
[----:B------:R-:W1:Y:S01]  /*0100*/  LDCU.64 UR4, c[0x0][0x358] ;  /* 0x00006b00ff0477ac */ /* 0x000e620008000a00 */
[C---:B------:R-:W-:Y:S01]  /*0110*/  ISETP.GE.U32.AND P1, PT, R3.reuse, 0x8, PT ;  /* 0x000000080300780c */ /* 0x040fe20003f26070 */
[C---:B------:R-:W-:Y:S01]  /*0120*/  IMAD R7, R6.reuse, R0, R9 ;  /* 0x0000000006077224 */ /* 0x040fe200078e0209 */
[----:B------:R-:W-:Y:S01]  /*0130*/  LOP3.LUT R10, R3, 0x7, RZ, 0xc0, !PT ;  /* 0x00000007030a7812 */ /* 0x000fe200078ec0ff */
[----:B------:R-:W-:Y:S02]  /*0140*/  HFMA2 R11, -RZ, RZ, 0, 0 ;  /* 0x00000000ff0b7431 */ /* 0x000fe400000001ff */
[----:B------:R-:W-:Y:S01]  /*0150*/  IMAD R2, R6, R3, RZ ;  /* 0x0000000306027224 */ /* 0x000fe200078e02ff */
[----:B------:R-:W-:Y:S01]  /*0160*/  ISETP.NE.AND P0, PT, R10, RZ, PT ;  /* 0x000000ff0a00720c */ /* 0x000fe20003f05270 */
[----:B0-----:R-:W-:-:S05]  /*0170*/  IMAD.WIDE R4, R7, 0x8, R4 ;  /* 0x0000000807047825 */ /* 0x001fca00078e0204 */
[----:B-1----:R0:W5:Y:S01]  /*0180*/  LDG.E.64 R14, desc[UR4][R4.64] ;  /* 0x00000004040e7981 */ /* 0x002162000c1e1b00 */
[----:B------:R-:W-:Y:S06]  /*0190*/  @!P1 BRA `(.L_x_0) ;  /* 0x0000000000d89947 */ /* 0x000fec0003800000 */
[----:B------:R-:W1:Y:S01]  /*01a0*/  LDC.64 R6, c[0x0][0x380] ;  /* 0x0000e000ff067b82 */ /* 0x000e620000000a00 */
[----:B------:R-:W-:Y:S02]  /*01b0*/  LOP3.LUT R11, R3, 0x7ffffff8, RZ, 0xc0, !PT ;  /* 0x7ffffff8030b7812 */ /* 0x000fe400078ec0ff */
[----:B------:R-:W-:-:S03]  /*01c0*/  MOV R13, R9 ;  /* 0x00000009000d7202 */ /* 0x000fc60000000f00 */
[----:B------:R-:W-:Y:S02]  /*01d0*/  IMAD.MOV R8, RZ, RZ, -R11 ;  /* 0x000000ffff087224 */ /* 0x000fe400078e0a0b */
[----:B-1----:R-:W-:-:S03]  /*01e0*/  IMAD.WIDE.U32 R6, R2, 0x8, R6 ;  /* 0x0000000802067825 */ /* 0x002fc600078e0006 */
[----:B------:R-:W-:-:S04]  /*01f0*/  IADD3 R6, P1, PT, R6, 0x20, RZ ;  /* 0x0000002006067810 */ /* 0x000fc80007f3e0ff */
[----:B------:R-:W-:-:S09]  /*0200*/  IADD3.X R7, PT, PT, RZ, R7, RZ, P1, !PT ;  /* 0x00000007ff077210 */ /* 0x000fd20000ffe4ff */
.L_x_1:
[----:B------:R-:W1:Y:S01]  /*0210*/  LDC.64 R16, c[0x0][0x388] ;  /* 0x0000e200ff107b82 */ /* 0x000e620000000a00 */
[----:B--2---:R-:W2:Y:S01]  /*0220*/  LDG.E.64 R18, desc[UR4][R6.64+-0x20] ;  /* 0xffffe00406127981 */ /* 0x004ea2000c1e1b00 */
[----:B-1----:R-:W-:-:S05]  /*0230*/  IMAD.WIDE R16, R13, 0x8, R16 ;  /* 0x000000080d107825 */ /* 0x002fca00078e0210 */
[----:B------:R-:W2:Y:S02]  /*0240*/  LDG.E.64 R20, desc[UR4][R16.64] ;  /* 0x0000000410147981 */ /* 0x000ea4000c1e1b00 */
[----:B--2--5:R-:W-:Y:S01]  /*0250*/  DFMA R18, R18, R20, R14 ;  /* 0x000000141212722b */ /* 0x024fe2000000000e */
[----:B------:R-:W-:-:S06]  /*0260*/  IMAD.WIDE R14, R0, 0x8, R16 ;  /* 0x00000008000e7825 */ /* 0x000fcc00078e0210 */
[----:B------:R1:W-:Y:S04]  /*0270*/  STG.E.64 desc[UR4][R4.64], R18 ;  /* 0x0000001204007986 */ /* 0x0003e8000c101b04 */
[----:B------:R-:W2:Y:S04]  /*0280*/  LDG.E.64 R22, desc[UR4][R6.64+-0x18] ;  /* 0xffffe80406167981 */ /* 0x000ea8000c1e1b00 */
[----:B------:R-:W2:Y:S02]  /*0290*/  LDG.E.64 R20, desc[UR4][R14.64] ;  /* 0x000000040e147981 */ /* 0x000ea4000c1e1b00 */
[----:B--2---:R-:W-:Y:S01]  /*02a0*/  DFMA R22, R22, R20, R18 ;  /* 0x000000141616722b */ /* 0x004fe20000000012 */
[----:B------:R-:W-:-:S06]  /*02b0*/  IMAD.WIDE R20, R0, 0x8, R14 ;  /* 0x0000000800147825 */ /* 0x000fcc00078e020e */
[----:B------:R2:W-:Y:S04]  /*02c0*/  STG.E.64 desc[UR4][R4.64], R22 ;  /* 0x0000001604007986 */ /* 0x0005e8000c101b04 */
[----:B------:R-:W3:Y:S04]  /*02d0*/  LDG.E.64 R24, desc[UR4][R6.64+-0x10] ;  /* 0xfffff00406187981 */ /* 0x000ee8000c1e1b00 */
[----:B------:R-:W3:Y:S01]  /*02e0*/  LDG.E.64 R26, desc[UR4][R20.64] ;  /* 0x00000004141a7981 */ /* 0x000ee2000c1e1b00 */
[----:B------:R-:W-:Y:S01]  /*02f0*/  IMAD.WIDE R16, R0, 0x8, R20 ;  /* 0x0000000800107825 */ /* 0x000fe200078e0214 */
[----:B---3--:R-:W-:-:S07]  /*0300*/  DFMA R24, R24, R26, R22 ;  /* 0x0000001a1818722b */ /* 0x008fce0000000016 */
[----:B------:R3:W-:Y:S04]  /*0310*/  STG.E.64 desc[UR4][R4.64], R24 ;  /* 0x0000001804007986 */ /* 0x0007e8000c101b04 */
[----:B-1----:R-:W4:Y:S04]  /*0320*/  LDG.E.64 R18, desc[UR4][R6.64+-0x8] ;  /* 0xfffff80406127981 */ /* 0x002f28000c1e1b00 */
[----:B------:R-:W4:Y:S01]  /*0330*/  LDG.E.64 R26, desc[UR4][R16.64] ;  /* 0x00000004101a7981 */ /* 0x000f22000c1e1b00 */
[----:B------:R-:W-:Y:S01]  /*0340*/  IMAD.WIDE R14, R0, 0x8, R16 ;  /* 0x00000008000e7825 */ /* 0x000fe200078e0210 */
[----:B----4-:R-:W-:-:S07]  /*0350*/  DFMA R18, R18, R26, R24 ;  /* 0x0000001a1212722b */ /* 0x010fce0000000018 */
[----:B------:R1:W-:Y:S04]  /*0360*/  STG.E.64 desc[UR4][R4.64], R18 ;  /* 0x0000001204007986 */ /* 0x0003e8000c101b04 */
[----:B--2---:R-:W2:Y:S04]  /*0370*/  LDG.E.64 R22, desc[UR4][R6.64] ;  /* 0x0000000406167981 */ /* 0x004ea8000c1e1b00 */
[----:B------:R-:W2:Y:S01]  /*0380*/  LDG.E.64 R26, desc[UR4][R14.64] ;  /* 0x000000040e1a7981 */ /* 0x000ea2000c1e1b00 */
[----:B------:R-:W-:Y:S01]  /*0390*/  IMAD.WIDE R20, R0, 0x8, R14 ;  /* 0x0000000800147825 */ /* 0x000fe200078e020e */
[----:B--2---:R-:W-:-:S07]  /*03a0*/  DFMA R22, R22, R26, R18 ;  /* 0x0000001a1616722b */ /* 0x004fce0000000012 */
[----:B------:R2:W-:Y:S04]  /*03b0*/  STG.E.64 desc[UR4][R4.64], R22 ;  /* 0x0000001604007986 */ /* 0x0005e8000c101b04 */
[----:B---3--:R-:W3:Y:S04]  /*03c0*/  LDG.E.64 R24, desc[UR4][R6.64+0x8] ;  /* 0x0000080406187981 */ /* 0x008ee8000c1e1b00 */
[----:B------:R-:W3:Y:S01]  /*03d0*/  LDG.E.64 R26, desc[UR4][R20.64] ;  /* 0x00000004141a7981 */ /* 0x000ee2000c1e1b00 */
[----:B------:R-:W-:Y:S01]  /*03e0*/  IMAD.WIDE R16, R0, 0x8, R20 ;  /* 0x0000000800107825 */ /* 0x000fe200078e0214 */
[----:B---3--:R-:W-:-:S07]  /*03f0*/  DFMA R24, R24, R26, R22 ;  /* 0x0000001a1818722b */ /* 0x008fce0000000016 */
[----:B------:R2:W-:Y:S04]  /*0400*/  STG.E.64 desc[UR4][R4.64], R24 ;  /* 0x0000001804007986 */ /* 0x0005e8000c101b04 */
[----:B-1----:R-:W3:Y:S04]  /*0410*/  LDG.E.64 R18, desc[UR4][R6.64+0x10] ;  /* 0x0000100406127981 */ /* 0x002ee8000c1e1b00 */
[----:B------:R-:W3:Y:S01]  /*0420*/  LDG.E.64 R26, desc[UR4][R16.64] ;  /* 0x00000004101a7981 */ /* 0x000ee2000c1e1b00 */
[----:B------:R-:W-:Y:S01]  /*0430*/  IADD3 R8, PT, PT, R8, 0x8, RZ ;  /* 0x0000000808087810 */ /* 0x000fe20007ffe0ff */
[----:B---3--:R-:W-:Y:S01]  /*0440*/  DFMA R18, R18, R26, R24 ;  /* 0x0000001a1212722b */ /* 0x008fe20000000018 */
[----:B------:R-:W-:-:S06]  /*0450*/  IMAD.WIDE R26, R0, 0x8, R16 ;  /* 0x00000008001a7825 */ /* 0x000fcc00078e0210 */
[----:B------:R2:W-:Y:S04]  /*0460*/  STG.E.64 desc[UR4][R4.64], R18 ;  /* 0x0000001204007986 */ /* 0x0005e8000c101b04 */
[----:B------:R-:W3:Y:S04]  /*0470*/  LDG.E.64 R26, desc[UR4][R26.64] ;  /* 0x000000041a1a7981 */ /* 0x000ee8000c1e1b00 */
[----:B------:R1:W3:Y:S01]  /*0480*/  LDG.E.64 R14, desc[UR4][R6.64+0x18] ;  /* 0x00001804060e7981 */ /* 0x0002e2000c1e1b00 */
[----:B------:R-:W-:Y:S02]  /*0490*/  ISETP.NE.AND P1, PT, R8, RZ, PT ;  /* 0x000000ff0800720c */ /* 0x000fe40003f25270 */
[----:B------:R-:W-:-:S02]  /*04a0*/  LEA R13, R0, R13, 0x3 ;  /* 0x0000000d000d7211 */ /* 0x000fc400078e18ff */
[----:B-1----:R-:W-:-:S05]  /*04b0*/  IADD3 R6, P2, PT, R6, 0x40, RZ ;  /* 0x0000004006067810 */ /* 0x002fca0007f5e0ff */
[----:B------:R-:W-:Y:S01]  /*04c0*/  IMAD.X R7, RZ, RZ, R7, P2 ;  /* 0x000000ffff077224 */ /* 0x000fe200010e0607 */
[----:B---3--:R-:W-:-:S07]  /*04d0*/  DFMA R14, R14, R26, R18 ;  /* 0x0000001a0e0e722b */ /* 0x008fce0000000012 */
[----:B------:R2:W-:Y:S01]  /*04e0*/  STG.E.64 desc[UR4][R4.64], R14 ;  /* 0x0000000e04007986 */ /* 0x0005e2000c101b04 */
[----:B------:R-:W-:Y:S05]  /*04f0*/  @P1 BRA `(.L_x_1) ;  /* 0xfffffffc00441947 */ /* 0x000fea000383ffff */
.L_x_0:
[----:B------:R-:W-:Y:S05]  /*0500*/  @!P0 EXIT ;  /* 0x000000000000894d */ /* 0x000fea0003800000 */
[----:B------:R-:W-:Y:S02]  /*0510*/  ISETP.GE.U32.AND P1, PT, R10, 0x4, PT ;  /* 0x000000040a00780c */ /* 0x000fe40003f26070 */
[----:B------:R-:W-:-:S04]  /*0520*/  LOP3.LUT R8, R3, 0x3, RZ, 0xc0, !PT ;  /* 0x0000000303087812 */ /* 0x000fc800078ec0ff */
[----:B------:R-:W-:-:S07]  /*0530*/  ISETP.NE.AND P0, PT, R8, RZ, PT ;  /* 0x000000ff0800720c */ /* 0x000fce0003f05270 */
[----:B------:R-:W-:Y:S06]  /*0540*/  @!P1 BRA `(.L_x_2) ;  /* 0x00000000007c9947 */ /* 0x000fec0003800000 */
[----:B------:R-:W1:Y:S01]  /*0550*/  LDC.64 R16, c[0x0][0x380] ;  /* 0x0000e000ff107b82 */ /* 0x000e620000000a00 */
[----:B------:R-:W-:Y:S01]  /*0560*/  IADD3 R7, PT, PT, R2, R11, RZ ;  /* 0x0000000b02077210 */ /* 0x000fe20007ffe0ff */
[----:B--2---:R-:W-:Y:S01]  /*0570*/  IMAD R19, R11, R0, R9 ;  /* 0x000000000b137224 */ /* 0x004fe200078e0209 */
[----:B------:R-:W2:Y:S05]  /*0580*/  LDCU.64 UR6, c[0x0][0x380] ;  /* 0x00007000ff0677ac */ /* 0x000eaa0008000a00 */
[----:B------:R-:W3:Y:S01]  /*0590*/  LDC.64 R12, c[0x0][0x388] ;  /* 0x0000e200ff0c7b82 */ /* 0x000ee20000000a00 */
[----:B-1----:R-:W-:-:S06]  /*05a0*/  IMAD.WIDE.U32 R16, R7, 0x8, R16 ;  /* 0x0000000807107825 */ /* 0x002fcc00078e0010 */
[----:B------:R-:W4:Y:S01]  /*05b0*/  LDG.E.64 R16, desc[UR4][R16.64] ;  /* 0x0000000410107981 */ /* 0x000f22000c1e1b00 */
[----:B---3--:R-:W-:-:S05]  /*05c0*/  IMAD.WIDE R12, R19, 0x8, R12 ;  /* 0x00000008130c7825 */ /* 0x008fca00078e020c */
[----:B------:R-:W4:Y:S01]  /*05d0*/  LDG.E.64 R18, desc[UR4][R12.64] ;  /* 0x000000040c127981 */ /* 0x000f22000c1e1b00 */
[----:B------:R-:W-:-:S05]  /*05e0*/  IADD3 R7, P1, PT, R2, R11, RZ ;  /* 0x0000000b02077210 */ /* 0x000fca0007f3e0ff */
[----:B------:R-:W-:Y:S01]  /*05f0*/  IMAD.X R10, RZ, RZ, RZ, P1 ;  /* 0x000000ffff0a7224 */ /* 0x000fe200008e06ff */
[----:B--2---:R-:W-:-:S04]  /*0600*/  LEA R6, P1, R7, UR6, 0x3 ;  /* 0x0000000607067c11 */ /* 0x004fc8000f8218ff */
[----:B------:R-:W-:Y:S01]  /*0610*/  LEA.HI.X R7, R7, UR7, R10, 0x3, P1 ;  /* 0x0000000707077c11 */ /* 0x000fe200088f1c0a */
[----:B----45:R-:W-:Y:S01]  /*0620*/  DFMA R14, R16, R18, R14 ;  /* 0x00000012100e722b */ /* 0x030fe2000000000e */
[----:B------:R-:W-:-:S06]  /*0630*/  IMAD.WIDE R18, R0, 0x8, R12 ;  /* 0x0000000800127825 */ /* 0x000fcc00078e020c */
[----:B------:R1:W-:Y:S04]  /*0640*/  STG.E.64 desc[UR4][R4.64], R14 ;  /* 0x0000000e04007986 */ /* 0x0003e8000c101b04 */
[----:B------:R-:W2:Y:S04]  /*0650*/  LDG.E.64 R20, desc[UR4][R18.64] ;  /* 0x0000000412147981 */ /* 0x000ea8000c1e1b00 */
[----:B------:R-:W2:Y:S02]  /*0660*/  LDG.E.64 R16, desc[UR4][R6.64+0x8] ;  /* 0x0000080406107981 */ /* 0x000ea4000c1e1b00 */
[----:B--2---:R-:W-:Y:S01]  /*0670*/  DFMA R16, R16, R20, R14 ;  /* 0x000000141010722b */ /* 0x004fe2000000000e */
[----:B------:R-:W-:-:S06]  /*0680*/  IMAD.WIDE R20, R0, 0x8, R18 ;  /* 0x0000000800147825 */ /* 0x000fcc00078e0212 */
[----:B------:R3:W-:Y:S04]  /*0690*/  STG.E.64 desc[UR4][R4.64], R16 ;  /* 0x0000001004007986 */ /* 0x0007e8000c101b04 */
[----:B------:R-:W2:Y:S04]  /*06a0*/  LDG.E.64 R12, desc[UR4][R6.64+0x10] ;  /* 0x00001004060c7981 */ /* 0x000ea8000c1e1b00 */
[----:B------:R-:W2:Y:S02]  /*06b0*/  LDG.E.64 R22, desc[UR4][R20.64] ;  /* 0x0000000414167981 */ /* 0x000ea4000c1e1b00 */
[----:B--2---:R-:W-:Y:S01]  /*06c0*/  DFMA R12, R12, R22, R16 ;  /* 0x000000160c0c722b */ /* 0x004fe20000000010 */
[----:B------:R-:W-:-:S06]  /*06d0*/  IMAD.WIDE R22, R0, 0x8, R20 ;  /* 0x0000000800167825 */ /* 0x000fcc00078e0214 */
[----:B------:R3:W-:Y:S04]  /*06e0*/  STG.E.64 desc[UR4][R4.64], R12 ;  /* 0x0000000c04007986 */ /* 0x0007e8000c101b04 */
[----:B-1----:R-:W2:Y:S04]  /*06f0*/  LDG.E.64 R14, desc[UR4][R6.64+0x18] ;  /* 0x00001804060e7981 */ /* 0x002ea8000c1e1b00 */
[----:B------:R-:W2:Y:S01]  /*0700*/  LDG.E.64 R22, desc[UR4][R22.64] ;  /* 0x0000000416167981 */ /* 0x000ea2000c1e1b00 */
[----:B------:R-:W-:Y:S01]  /*0710*/  IADD3 R11, PT, PT, R11, 0x4, RZ ;  /* 0x000000040b0b7810 */ /* 0x000fe20007ffe0ff */
[----:B--2---:R-:W-:-:S07]  /*0720*/  DFMA R14, R14, R22, R12 ;  /* 0x000000160e0e722b */ /* 0x004fce000000000c */
[----:B------:R3:W-:Y:S04]  /*0730*/  STG.E.64 desc[UR4][R4.64], R14 ;  /* 0x0000000e04007986 */ /* 0x0007e8000c101b04 */
.L_x_2:
[----:B------:R-:W-:Y:S05]  /*0740*/  @!P0 EXIT ;  /* 0x000000000000894d */ /* 0x000fea0003800000 */
[----:B------:R-:W-:Y:S02]  /*0750*/  ISETP.NE.AND P1, PT, R8, 0x1, PT ;  /* 0x000000010800780c */ /* 0x000fe40003f25270 */
[----:B------:R-:W-:-:S04]  /*0760*/  LOP3.LUT R3, R3, 0x1, RZ, 0xc0, !PT ;  /* 0x0000000103037812 */ /* 0x000fc800078ec0ff */
[----:B------:R-:W-:-:S07]  /*0770*/  ISETP.NE.U32.AND P0, PT, R3, 0x1, PT ;  /* 0x000000010300780c */ /* 0x000fce0003f05070 */
[----:B------:R-:W-:Y:S06]  /*0780*/  @!P1 BRA `(.L_x_3) ;  /* 0x0000000000549947 */ /* 0x000fec0003800000 */
[----:B------:R-:W1:Y:S01]  /*0790*/  LDC.64 R6, c[0x0][0x380] ;  /* 0x0000e000ff067b82 */ /* 0x000e620000000a00 */
[----:B--2---:R-:W-:Y:S01]  /*07a0*/  IADD3 R19, PT, PT, R2, R11, RZ ;  /* 0x0000000b02137210 */ /* 0x004fe20007ffe0ff */
[----:B------:R-:W-:Y:S01]  /*07b0*/  IMAD R21, R11, R0, R9 ;  /* 0x000000000b157224 */ /* 0x000fe200078e0209 */
[----:B------:R-:W2:Y:S05]  /*07c0*/  LDCU.64 UR6, c[0x0][0x380] ;  /* 0x00007000ff0677ac */ /* 0x000eaa0008000a00 */
[----:B---3--:R-:W3:Y:S01]  /*07d0*/  LDC.64 R12, c[0x0][0x388] ;  /* 0x0000e200ff0c7b82 */ /* 0x008ee20000000a00 */
[----:B-1----:R-:W-:-:S04]  /*07e0*/  IMAD.WIDE.U32 R18, R19, 0x8, R6 ;  /* 0x0000000813127825 */ /* 0x002fc800078e0006 */
[----:B---3--:R-:W-:Y:S02]  /*07f0*/  IMAD.WIDE R20, R21, 0x8, R12 ;  /* 0x0000000815147825 */ /* 0x008fe400078e020c */
[----:B------:R-:W3:Y:S04]  /*0800*/  LDG.E.64 R12, desc[UR4][R18.64] ;  /* 0x00000004120c7981 */ /* 0x000ee8000c1e1b00 */
[----:B------:R-:W3:Y:S01]  /*0810*/  LDG.E.64 R16, desc[UR4][R20.64] ;  /* 0x0000000414107981 */ /* 0x000ee2000c1e1b00 */
[----:B------:R-:W-:-:S05]  /*0820*/  IADD3 R3, P1, PT, R2, R11, RZ ;  /* 0x0000000b02037210 */ /* 0x000fca0007f3e0ff */
[----:B------:R-:W-:Y:S01]  /*0830*/  IMAD.X R8, RZ, RZ, RZ, P1 ;  /* 0x000000ffff087224 */ /* 0x000fe200008e06ff */
[----:B--2---:R-:W-:-:S04]  /*0840*/  LEA R6, P1, R3, UR6, 0x3 ;  /* 0x0000000603067c11 */ /* 0x004fc8000f8218ff */
[----:B------:R-:W-:Y:S01]  /*0850*/  LEA.HI.X R7, R3, UR7, R8, 0x3, P1 ;  /* 0x0000000703077c11 */ /* 0x000fe200088f1c08 */
[----:B---3-5:R-:W-:Y:S01]  /*0860*/  DFMA R12, R12, R16, R14 ;  /* 0x000000100c0c722b */ /* 0x028fe2000000000e */
[----:B------:R-:W-:-:S06]  /*0870*/  IMAD.WIDE R16, R0, 0x8, R20 ;  /* 0x0000000800107825 */ /* 0x000fcc00078e0214 */
[----:B------:R1:W-:Y:S04]  /*0880*/  STG.E.64 desc[UR4][R4.64], R12 ;  /* 0x0000000c04007986 */ /* 0x0003e8000c101b04 */
[----:B------:R-:W2:Y:S04]  /*0890*/  LDG.E.64 R14, desc[UR4][R16.64] ;  /* 0x00000004100e7981 */ /* 0x000ea8000c1e1b00 */
[----:B------:R-:W2:Y:S01]  /*08a0*/  LDG.E.64 R6, desc[UR4][R6.64+0x8] ;  /* 0x0000080406067981 */ /* 0x000ea2000c1e1b00 */
[----:B------:R-:W-:Y:S01]  /*08b0*/  IADD3 R11, PT, PT, R11, 0x2, RZ ;  /* 0x000000020b0b7810 */ /* 0x000fe20007ffe0ff */
[----:B--2---:R-:W-:-:S07]  /*08c0*/  DFMA R14, R6, R14, R12 ;  /* 0x0000000e060e722b */ /* 0x004fce000000000c */
[----:B------:R1:W-:Y:S04]  /*08d0*/  STG.E.64 desc[UR4][R4.64], R14 ;  /* 0x0000000e04007986 */ /* 0x0003e8000c101b04 */
.L_x_3:
[----:B------:R-:W-:Y:S05]  /*08e0*/  @P0 EXIT ;  /* 0x000000000000094d */ /* 0x000fea0003800000 */
[----:B------:R-:W4:Y:S01]  /*08f0*/  LDC.64 R6, c[0x0][0x380] ;  /* 0x0000e000ff067b82 */ /* 0x000f220000000a00 */
[----:B------:R-:W-:Y:S01]  /*0900*/  IADD3 R3, PT, PT, R2, R11, RZ ;  /* 0x0000000b02037210 */ /* 0x000fe20007ffe0ff */
[----:B------:R-:W-:-:S06]  /*0910*/  IMAD R9, R11, R0, R9 ;  /* 0x000000000b097224 */ /* 0x000fcc00078e0209 */
[----:B-1-3--:R-:W1:Y:S01]  /*0920*/  LDC.64 R12, c[0x0][0x388] ;  /* 0x0000e200ff0c7b82 */ /* 0x00ae620000000a00 */
[----:B----4-:R-:W-:-:S06]  /*0930*/  IMAD.WIDE.U32 R2, R3, 0x8, R6 ;  /* 0x0000000803027825 */ /* 0x010fcc00078e0006 */
[----:B------:R-:W2:Y:S01]  /*0940*/  LDG.E.64 R2, desc[UR4][R2.64] ;  /* 0x0000000402027981 */ /* 0x000ea2000c1e1b00 */
[----:B-1----:R-:W-:-:S06]  /*0950*/  IMAD.WIDE R6, R9, 0x8, R12 ;  /* 0x0000000809067825 */ /* 0x002fcc00078e020c */
[----:B------:R-:W2:Y:S02]  /*0960*/  LDG.E.64 R6, desc[UR4][R6.64] ;  /* 0x0000000406067981 */ /* 0x000ea4000c1e1b00 */
[----:B--2--5:R-:W-:-:S07]  /*0970*/  DFMA R14, R2, R6, R14 ;  /* 0x00000006020e722b */ /* 0x024fce000000000e */
[----:B------:R-:W-:Y:S01]  /*0980*/  STG.E.64 desc[UR4][R4.64], R14 ;  /* 0x0000000e04007986 */ /* 0x000fe2000c101b04 */
[----:B------:R-:W-:Y:S05]  /*0990*/  EXIT ;  /* 0x000000000000794d */ /* 0x000fea0003800000 */
.L_x_4:
[----:B------:R-:W-:-:S00]  /*09a0*/  BRA `(.L_x_4) ;  /* 0xfffffffc00fc7947 */ /* 0x000fc0000383ffff */
[----:B------:R-:W-:-:S00]  /*09b0*/  NOP ;  /* 0x0000000000007918 */ /* 0x000fc00000000000 */
        /* <DEDUP_REMOVED lines=12> */
.L_x_5:


//--------------------- .nv.shared.reserved.0     --------------------------
	.section	.nv.shared.reserved.0,"aw",@nobits
	.weak		__nv_reservedSMEM_offset_0_alias
	.size		__nv_reservedSMEM_offset_0_alias, 0, 64
	.other		__nv_reservedSMEM_offset_0_alias,@"STO_CUDA_RESERVED_SHARED STV_DEFAULT"
__nv_reservedSMEM_offset_0_alias:
	.zero		0
	.zero		64


//--------------------- .nv.constant0._Z20matrixMultiplyKernelPdS_S_iii --------------------------
	.section	.nv.constant0._Z20matrixMultiplyKernelPdS_S_iii,"a",@progbits
	.sectionflags	@""
	.align	4
.nv.constant0._Z20matrixMultiplyKernelPdS_S_iii:
	.zero		932


//--------------------- SYMBOLS --------------------------

	.type		.nv.reservedSmem.offset0,@object
	.size		.nv.reservedSmem.offset0,0x4
